	.target	sm_90a

	.elftype	@"ET_EXEC"


//--------------------- .note.nv.tkinfo           --------------------------
	.section	.note.nv.tkinfo,"",@"SHT_NOTE"
	.sectionflags	@"SHF_NOTE_NV_TKINFO"
	.tkinfo
        /*0018*/ 	.word	0x00000002
        /*0030*/ 	.string	""
        /*0030*/ 	.string	"ptxas"
        /*0030*/ 	.string	"Cuda compilation tools, release 13.0, V13.0.88"
        /*0030*/ 	.string	"Build cuda_13.0.r13.0/compiler.36424714_0"
        /*0030*/ 	.string	"-v  -suppress-debug-info  -lineinfo  -arch sm_90a "



//--------------------- .note.nv.cuinfo           --------------------------
	.section	.note.nv.cuinfo,"",@"SHT_NOTE"
	.sectionflags	@"SHF_NOTE_NV_CUINFO"
        /*0018*/ 	.short	0x0002
        /*001a*/ 	.short	0x005a
        /*001c*/ 	.short	0x0082
	.zero		2


//--------------------- .nv.info                  --------------------------
	.section	.nv.info,"",@"SHT_CUDA_INFO"
	.align	4


	//----- nvinfo : EIATTR_REGCOUNT
	.align		4
        /*0000*/ 	.byte	0x04, 0x2f
        /*0002*/ 	.short	(.L_1 - .L_0)
	.align		4
.L_0:
        /*0004*/ 	.word	index@(matmul_kernel)
        /*0008*/ 	.word	0x00000040


	//----- nvinfo : EIATTR_FRAME_SIZE
	.align		4
.L_1:
        /*000c*/ 	.byte	0x04, 0x11
        /*000e*/ 	.short	(.L_3 - .L_2)
	.align		4
.L_2:
        /*0010*/ 	.word	index@(matmul_kernel)
        /*0014*/ 	.word	0x00000000


	//----- nvinfo : EIATTR_MIN_STACK_SIZE
	.align		4
.L_3:
        /*0018*/ 	.byte	0x04, 0x12
        /*001a*/ 	.short	(.L_5 - .L_4)
	.align		4
.L_4:
        /*001c*/ 	.word	index@(matmul_kernel)
        /*0020*/ 	.word	0x00000000
.L_5:


//--------------------- .nv.compat                --------------------------
	.section	.nv.compat,"",@"SHT_CUDA_COMPAT_INFO"
	.align	4
        /*0000*/ 	.byte	0x02, 0x09, 0x01, 0x00, 0x02, 0x02, 0x04, 0x00, 0x02, 0x05, 0x05, 0x00, 0x03, 0x07, 0x01, 0x01
        /*0010*/ 	.byte	0x02, 0x03, 0x00, 0x00, 0x02, 0x06, 0x01, 0x00, 0x04, 0x0b, 0x08, 0x00, 0x00, 0x00, 0x00, 0x00
        /*0020*/ 	.byte	0x00, 0x00, 0x00, 0x00


//--------------------- .nv.info.matmul_kernel    --------------------------
	.section	.nv.info.matmul_kernel,"",@"SHT_CUDA_INFO"
	.sectionflags	@""
	.align	4


	//----- nvinfo : EIATTR_CUDA_API_VERSION
	.align		4
        /*0000*/ 	.byte	0x04, 0x37
        /*0002*/ 	.short	(.L_7 - .L_6)
.L_6:
        /*0004*/ 	.word	0x00000082


	//----- nvinfo : EIATTR_KPARAM_INFO
	.align		4
.L_7:
        /*0008*/ 	.byte	0x04, 0x17
        /*000a*/ 	.short	(.L_9 - .L_8)
.L_8:
        /*000c*/ 	.word	0x00000000
        /*0010*/ 	.short	0x000d
        /*0012*/ 	.short	0x0048
        /*0014*/ 	.byte	0x00, 0xf4, 0x21, 0x00


	//----- nvinfo : EIATTR_KPARAM_INFO
	.align		4
.L_9:
        /*0018*/ 	.byte	0x04, 0x17
        /*001a*/ 	.short	(.L_11 - .L_10)
.L_10:
        /*001c*/ 	.word	0x00000000
        /*0020*/ 	.short	0x000c
        /*0022*/ 	.short	0x0040
        /*0024*/ 	.byte	0x00, 0xf4, 0x21, 0x00


	//----- nvinfo : EIATTR_KPARAM_INFO
	.align		4
.L_11:
        /*0028*/ 	.byte	0x04, 0x17
        /*002a*/ 	.short	(.L_13 - .L_12)
.L_12:
        /*002c*/ 	.word	0x00000000
        /*0030*/ 	.short	0x000b
        /*0032*/ 	.short	0x0038
        /*0034*/ 	.byte	0x00, 0xf0, 0x11, 0x00


	//----- nvinfo : EIATTR_KPARAM_INFO
	.align		4
.L_13:
        /*0038*/ 	.byte	0x04, 0x17
        /*003a*/ 	.short	(.L_15 - .L_14)
.L_14:
        /*003c*/ 	.word	0x00000000
        /*0040*/ 	.short	0x000a
        /*0042*/ 	.short	0x0034
        /*0044*/ 	.byte	0x00, 0xf0, 0x11, 0x00


	//----- nvinfo : EIATTR_KPARAM_INFO
	.align		4
.L_15:
        /*0048*/ 	.byte	0x04, 0x17
        /*004a*/ 	.short	(.L_17 - .L_16)
.L_16:
        /*004c*/ 	.word	0x00000000
        /*0050*/ 	.short	0x0009
        /*0052*/ 	.short	0x0030
        /*0054*/ 	.byte	0x00, 0xf0, 0x11, 0x00


	//----- nvinfo : EIATTR_KPARAM_INFO
	.align		4
.L_17:
        /*0058*/ 	.byte	0x04, 0x17
        /*005a*/ 	.short	(.L_19 - .L_18)
.L_18:
        /*005c*/ 	.word	0x00000000
        /*0060*/ 	.short	0x0008
        /*0062*/ 	.short	0x002c
        /*0064*/ 	.byte	0x00, 0xf0, 0x11, 0x00


	//----- nvinfo : EIATTR_KPARAM_INFO
	.align		4
.L_19:
        /*0068*/ 	.byte	0x04, 0x17
        /*006a*/ 	.short	(.L_21 - .L_20)
.L_20:
        /*006c*/ 	.word	0x00000000
        /*0070*/ 	.short	0x0007
        /*0072*/ 	.short	0x0028
        /*0074*/ 	.byte	0x00, 0xf0, 0x11, 0x00


	//----- nvinfo : EIATTR_KPARAM_INFO
	.align		4
.L_21:
        /*0078*/ 	.byte	0x04, 0x17
        /*007a*/ 	.short	(.L_23 - .L_22)
.L_22:
        /*007c*/ 	.word	0x00000000
        /*0080*/ 	.short	0x0006
        /*0082*/ 	.short	0x0024
        /*0084*/ 	.byte	0x00, 0xf0, 0x11, 0x00


	//----- nvinfo : EIATTR_KPARAM_INFO
	.align		4
.L_23:
        /*0088*/ 	.byte	0x04, 0x17
        /*008a*/ 	.short	(.L_25 - .L_24)
.L_24:
        /*008c*/ 	.word	0x00000000
        /*0090*/ 	.short	0x0005
        /*0092*/ 	.short	0x0020
        /*0094*/ 	.byte	0x00, 0xf0, 0x11, 0x00


	//----- nvinfo : EIATTR_KPARAM_INFO
	.align		4
.L_25:
        /*0098*/ 	.byte	0x04, 0x17
        /*009a*/ 	.short	(.L_27 - .L_26)
.L_26:
        /*009c*/ 	.word	0x00000000
        /*00a0*/ 	.short	0x0004
        /*00a2*/ 	.short	0x001c
        /*00a4*/ 	.byte	0x00, 0xf0, 0x11, 0x00


	//----- nvinfo : EIATTR_KPARAM_INFO
	.align		4
.L_27:
        /*00a8*/ 	.byte	0x04, 0x17
        /*00aa*/ 	.short	(.L_29 - .L_28)
.L_28:
        /*00ac*/ 	.word	0x00000000
        /*00b0*/ 	.short	0x0003
        /*00b2*/ 	.short	0x0018
        /*00b4*/ 	.byte	0x00, 0xf0, 0x11, 0x00


	//----- nvinfo : EIATTR_KPARAM_INFO
	.align		4
.L_29:
        /*00b8*/ 	.byte	0x04, 0x17
        /*00ba*/ 	.short	(.L_31 - .L_30)
.L_30:
        /*00bc*/ 	.word	0x00000000
        /*00c0*/ 	.short	0x0002
        /*00c2*/ 	.short	0x0010
        /*00c4*/ 	.byte	0x00, 0xf4, 0x21, 0x00


	//----- nvinfo : EIATTR_KPARAM_INFO
	.align		4
.L_31:
        /*00c8*/ 	.byte	0x04, 0x17
        /*00ca*/ 	.short	(.L_33 - .L_32)
.L_32:
        /*00cc*/ 	.word	0x00000000
        /*00d0*/ 	.short	0x0001
        /*00d2*/ 	.short	0x0008
        /*00d4*/ 	.byte	0x00, 0xf4, 0x21, 0x00


	//----- nvinfo : EIATTR_KPARAM_INFO
	.align		4
.L_33:
        /*00d8*/ 	.byte	0x04, 0x17
        /*00da*/ 	.short	(.L_35 - .L_34)
.L_34:
        /*00dc*/ 	.word	0x00000000
        /*00e0*/ 	.short	0x0000
        /*00e2*/ 	.short	0x0000
        /*00e4*/ 	.byte	0x00, 0xf4, 0x21, 0x00


	//----- nvinfo : EIATTR_SPARSE_MMA_MASK
	.align		4
.L_35:
        /*00e8*/ 	.byte	0x03, 0x50
        /*00ea*/ 	.short	0x0000


	//----- nvinfo : EIATTR_MAXREG_COUNT
	.align		4
        /*00ec*/ 	.byte	0x03, 0x1b
        /*00ee*/ 	.short	0x0080


	//----- nvinfo : EIATTR_NUM_BARRIERS
	.align		4
        /*00f0*/ 	.byte	0x02, 0x4c
        /*00f2*/ 	.byte	0x01
	.zero		1


	//----- nvinfo : EIATTR_MERCURY_ISA_VERSION
	.align		4
        /*00f4*/ 	.byte	0x03, 0x5f
        /*00f6*/ 	.short	0x0101


	//----- nvinfo : EIATTR_EXIT_INSTR_OFFSETS
	.align		4
        /*00f8*/ 	.byte	0x04, 0x1c
        /*00fa*/ 	.short	(.L_37 - .L_36)


	//   ....[0]....
.L_36:
        /*00fc*/ 	.word	0x000019f0


	//   ....[1]....
        /*0100*/ 	.word	0x00001a20


	//----- nvinfo : EIATTR_REQNTID
	.align		4
.L_37:
        /*0104*/ 	.byte	0x04, 0x10
        /*0106*/ 	.short	(.L_39 - .L_38)
.L_38:
        /*0108*/ 	.word	0x00000200
        /*010c*/ 	.word	0x00000001
        /*0110*/ 	.word	0x00000001


	//----- nvinfo : EIATTR_CBANK_PARAM_SIZE
	.align		4
.L_39:
        /*0114*/ 	.byte	0x03, 0x19
        /*0116*/ 	.short	0x0050


	//----- nvinfo : EIATTR_PARAM_CBANK
	.align		4
        /*0118*/ 	.byte	0x04, 0x0a
        /*011a*/ 	.short	(.L_41 - .L_40)
	.align		4
.L_40:
        /*011c*/ 	.word	index@(.nv.constant0.matmul_kernel)
        /*0120*/ 	.short	0x0210
        /*0122*/ 	.short	0x0050


	//----- nvinfo : EIATTR_SW_WAR
	.align		4
.L_41:
        /*0124*/ 	.byte	0x04, 0x36
        /*0126*/ 	.short	(.L_43 - .L_42)
.L_42:
        /*0128*/ 	.word	0x00000008
.L_43:


//--------------------- .nv.callgraph             --------------------------
	.section	.nv.callgraph,"",@"SHT_CUDA_CALLGRAPH"
	.align	4
	.sectionentsize	8
	.align		4
        /*0000*/ 	.word	0x00000000
	.align		4
        /*0004*/ 	.word	0xffffffff
	.align		4
        /*0008*/ 	.word	0x00000000
	.align		4
        /*000c*/ 	.word	0xfffffffe
	.align		4
        /*0010*/ 	.word	0x00000000
	.align		4
        /*0014*/ 	.word	0xfffffffd
	.align		4
        /*0018*/ 	.word	0x00000000
	.align		4
        /*001c*/ 	.word	0xfffffffc


//--------------------- .text.matmul_kernel       --------------------------
	.section	.text.matmul_kernel,"ax",@progbits
	.align	128
        .global         matmul_kernel
        .type           matmul_kernel,@function
        .size           matmul_kernel,(.L_x_3 - matmul_kernel)
        .other          matmul_kernel,@"STO_CUDA_ENTRY STV_DEFAULT"
matmul_kernel:
.text.matmul_kernel:
[----:B------:R-:W-:Y:S08]  /*0000*/  LDC R1, c[0x0][0x28] ;  /* 0x00000a00ff017b82 */ /* 0x000ff00000000800 */
[----:B------:R-:W0:Y:S01]  /*0010*/  LDC.64 R8, c[0x0][0x228] ;  /* 0x00008a00ff087b82 */ /* 0x000e220000000a00 */
[----:B------:R-:W1:Y:S01]  /*0020*/  S2R R5, SR_CTAID.X ;  /* 0x0000000000057919 */ /* 0x000e620000002500 */
[----:B------:R-:W-:-:S06]  /*0030*/  ULDC.64 UR18, c[0x0][0x208] ;  /* 0x0000820000127ab9 */ /* 0x000fcc0000000a00 */
[----:B------:R-:W2:Y:S08]  /*0040*/  LDC R20, c[0x0][0x230] ;  /* 0x00008c00ff147b82 */ /* 0x000eb00000000800 */
[----:B------:R-:W3:Y:S01]  /*0050*/  S2UR UR12, SR_CgaCtaId ;  /* 0x00000000000c79c3 */ /* 0x000ee20000008800 */
[----:B0-----:R-:W-:-:S05]  /*0060*/  VIADD R0, R9, 0x3f ;  /* 0x0000003f09007836 */ /* 0x001fca0000000000 */
[----:B------:R-:W-:Y:S01]  /*0070*/  SHF.R.S32.HI R3, RZ, 0x1f, R0 ;  /* 0x0000001fff037819 */ /* 0x000fe20000011400 */
[----:B--2---:R-:W-:-:S03]  /*0080*/  VIADD R20, R20, 0x1f ;  /* 0x0000001f14147836 */ /* 0x004fc60000000000 */
[----:B------:R-:W-:Y:S02]  /*0090*/  LEA.HI R3, R3, R0, RZ, 0x6 ;  /* 0x0000000003037211 */ /* 0x000fe400078f30ff */
[----:B-1----:R-:W-:Y:S02]  /*00a0*/  IABS R10, R5 ;  /* 0x00000005000a7213 */ /* 0x002fe40000000000 */
[----:B------:R-:W-:-:S05]  /*00b0*/  SHF.R.S32.HI R3, RZ, 0x6, R3 ;  /* 0x00000006ff037819 */ /* 0x000fca0000011403 */
[----:B------:R-:W-:-:S05]  /*00c0*/  IMAD.SHL.U32 R4, R3, 0x8, RZ ;  /* 0x0000000803047824 */ /* 0x000fca00078e00ff */
[-C--:B------:R-:W-:Y:S02]  /*00d0*/  IABS R7, R4.reuse ;  /* 0x0000000400077213 */ /* 0x080fe40000000000 */
[----:B------:R-:W-:Y:S02]  /*00e0*/  IABS R12, R4 ;  /* 0x00000004000c7213 */ /* 0x000fe40000000000 */
[----:B------:R-:W0:Y:S08]  /*00f0*/  I2F.RP R0, R7 ;  /* 0x0000000700007306 */ /* 0x000e300000209400 */
[----:B0-----:R-:W0:Y:S02]  /*0100*/  MUFU.RCP R0, R0 ;  /* 0x0000000000007308 */ /* 0x001e240000001000 */
[----:B0-----:R-:W-:-:S02]  /*0110*/  VIADD R2, R0, 0xffffffe ;  /* 0x0ffffffe00027836 */ /* 0x001fc40000000000 */
[----:B------:R-:W-:-:S04]  /*0120*/  IMAD.MOV R0, RZ, RZ, -R12 ;  /* 0x000000ffff007224 */ /* 0x000fc800078e0a0c */
[----:B------:R0:W1:Y:S02]  /*0130*/  F2I.FTZ.U32.TRUNC.NTZ R3, R2 ;  /* 0x0000000200037305 */ /* 0x000064000021f000 */
[----:B0-----:R-:W-:Y:S02]  /*0140*/  IMAD.MOV.U32 R2, RZ, RZ, RZ ;  /* 0x000000ffff027224 */ /* 0x001fe400078e00ff */
[----:B-1----:R-:W-:-:S04]  /*0150*/  IMAD.MOV R6, RZ, RZ, -R3 ;  /* 0x000000ffff067224 */ /* 0x002fc800078e0a03 */
[----:B------:R-:W-:Y:S02]  /*0160*/  IMAD R11, R6, R7, RZ ;  /* 0x00000007060b7224 */ /* 0x000fe400078e02ff */
[----:B------:R-:W-:Y:S02]  /*0170*/  IMAD.MOV.U32 R6, RZ, RZ, R10 ;  /* 0x000000ffff067224 */ /* 0x000fe400078e000a */
[----:B------:R-:W-:-:S06]  /*0180*/  IMAD.HI.U32 R3, R3, R11, R2 ;  /* 0x0000000b03037227 */ /* 0x000fcc00078e0002 */
[----:B------:R-:W-:-:S04]  /*0190*/  IMAD.HI.U32 R3, R3, R6, RZ ;  /* 0x0000000603037227 */ /* 0x000fc800078e00ff */
[----:B------:R-:W-:-:S05]  /*01a0*/  IMAD R0, R3, R0, R6 ;  /* 0x0000000003007224 */ /* 0x000fca00078e0206 */
[----:B------:R-:W-:-:S13]  /*01b0*/  ISETP.GT.U32.AND P1, PT, R7, R0, PT ;  /* 0x000000000700720c */ /* 0x000fda0003f24070 */
[----:B------:R-:W-:Y:S02]  /*01c0*/  @!P1 IMAD.IADD R0, R0, 0x1, -R7 ;  /* 0x0000000100009824 */ /* 0x000fe400078e0a07 */
[----:B------:R-:W-:Y:S01]  /*01d0*/  @!P1 VIADD R3, R3, 0x1 ;  /* 0x0000000103039836 */ /* 0x000fe20000000000 */
[----:B------:R-:W-:Y:S02]  /*01e0*/  ISETP.NE.AND P1, PT, R4, RZ, PT ;  /* 0x000000ff0400720c */ /* 0x000fe40003f25270 */
[----:B------:R-:W-:Y:S02]  /*01f0*/  ISETP.GE.U32.AND P0, PT, R0, R7, PT ;  /* 0x000000070000720c */ /* 0x000fe40003f06070 */
[----:B------:R-:W-:-:S04]  /*0200*/  LOP3.LUT R0, R5, R4, RZ, 0x3c, !PT ;  /* 0x0000000405007212 */ /* 0x000fc800078e3cff */
[----:B------:R-:W-:Y:S01]  /*0210*/  ISETP.GE.AND P2, PT, R0, RZ, PT ;  /* 0x000000ff0000720c */ /* 0x000fe20003f46270 */
[----:B------:R-:W-:-:S06]  /*0220*/  VIADD R0, R8, 0x3f ;  /* 0x0000003f08007836 */ /* 0x000fcc0000000000 */
[----:B------:R-:W-:-:S04]  /*0230*/  @P0 VIADD R3, R3, 0x1 ;  /* 0x0000000103030836 */ /* 0x000fc80000000000 */
[----:B------:R-:W-:Y:S01]  /*0240*/  IMAD.MOV.U32 R2, RZ, RZ, R3 ;  /* 0x000000ffff027224 */ /* 0x000fe200078e0003 */
[----:B------:R-:W-:-:S03]  /*0250*/  SHF.R.S32.HI R3, RZ, 0x1f, R0 ;  /* 0x0000001fff037819 */ /* 0x000fc60000011400 */
[----:B------:R-:W-:Y:S01]  /*0260*/  @!P2 IMAD.MOV R2, RZ, RZ, -R2 ;  /* 0x000000ffff02a224 */ /* 0x000fe200078e0a02 */
[----:B------:R-:W-:Y:S02]  /*0270*/  @!P1 LOP3.LUT R2, RZ, R4, RZ, 0x33, !PT ;  /* 0x00000004ff029212 */ /* 0x000fe400078e33ff */
[----:B------:R-:W-:-:S03]  /*0280*/  LEA.HI R3, R3, R0, RZ, 0x6 ;  /* 0x0000000003037211 */ /* 0x000fc600078f30ff */
[----:B------:R-:W-:Y:S02]  /*0290*/  IMAD.SHL.U32 R6, R2, 0x8, RZ ;  /* 0x0000000802067824 */ /* 0x000fe400078e00ff */
[----:B------:R-:W-:-:S03]  /*02a0*/  IMAD.MOV R2, RZ, RZ, -R2 ;  /* 0x000000ffff027224 */ /* 0x000fc600078e0a02 */
[----:B------:R-:W-:Y:S01]  /*02b0*/  LEA.HI.SX32 R3, R3, -R6, 0x1a ;  /* 0x8000000603037211 */ /* 0x000fe200078fd2ff */
[----:B------:R-:W-:-:S03]  /*02c0*/  IMAD R13, R4, R2, R5 ;  /* 0x00000002040d7224 */ /* 0x000fc600078e0205 */
[----:B------:R-:W-:-:S04]  /*02d0*/  VIMNMX R10, R3, 0x8, PT ;  /* 0x00000008030a7848 */ /* 0x000fc80003fe0100 */
[-C--:B------:R-:W-:Y:S02]  /*02e0*/  IABS R7, R10.reuse ;  /* 0x0000000a00077213 */ /* 0x080fe40000000000 */
[----:B------:R-:W-:Y:S02]  /*02f0*/  IABS R4, R10 ;  /* 0x0000000a00047213 */ /* 0x000fe40000000000 */
[----:B------:R-:W0:Y:S01]  /*0300*/  I2F.RP R0, R7 ;  /* 0x0000000700007306 */ /* 0x000e220000209400 */
[C---:B------:R-:W-:Y:S02]  /*0310*/  R2UR UR5, R10.reuse ;  /* 0x000000000a0572ca */ /* 0x040fe400000e0000 */
[----:B------:R-:W-:-:S11]  /*0320*/  R2UR UR6, R10 ;  /* 0x000000000a0672ca */ /* 0x000fd600000e0000 */
[----:B------:R-:W-:Y:S01]  /*0330*/  UISETP.NE.AND UP0, UPT, UR5, URZ, UPT ;  /* 0x0000003f0500728c */ /* 0x000fe2000bf05270 */
[----:B0-----:R-:W0:Y:S02]  /*0340*/  MUFU.RCP R0, R0 ;  /* 0x0000000000007308 */ /* 0x001e240000001000 */
[----:B0-----:R-:W-:Y:S02]  /*0350*/  VIADD R3, R0, 0xffffffe ;  /* 0x0ffffffe00037836 */ /* 0x001fe40000000000 */
[----:B------:R-:W-:-:S04]  /*0360*/  IMAD.MOV R0, RZ, RZ, -R4 ;  /* 0x000000ffff007224 */ /* 0x000fc800078e0a04 */
[----:B------:R-:W0:Y:S02]  /*0370*/  F2I.FTZ.U32.TRUNC.NTZ R3, R3 ;  /* 0x0000000300037305 */ /* 0x000e24000021f000 */
[----:B0-----:R-:W-:-:S04]  /*0380*/  IMAD.MOV R11, RZ, RZ, -R3 ;  /* 0x000000ffff0b7224 */ /* 0x001fc800078e0a03 */
[----:B------:R-:W-:Y:S01]  /*0390*/  IMAD.MOV.U32 R2, RZ, RZ, R11 ;  /* 0x000000ffff027224 */ /* 0x000fe200078e000b */
[----:B------:R-:W-:-:S03]  /*03a0*/  IABS R11, R13 ;  /* 0x0000000d000b7213 */ /* 0x000fc60000000000 */
[----:B------:R-:W-:Y:S02]  /*03b0*/  IMAD R5, R2, R7, RZ ;  /* 0x0000000702057224 */ /* 0x000fe400078e02ff */
[----:B------:R-:W-:-:S04]  /*03c0*/  IMAD.MOV.U32 R2, RZ, RZ, RZ ;  /* 0x000000ffff027224 */ /* 0x000fc800078e00ff */
[----:B------:R-:W-:-:S06]  /*03d0*/  IMAD.HI.U32 R2, R3, R5, R2 ;  /* 0x0000000503027227 */ /* 0x000fcc00078e0002 */
[----:B------:R-:W-:-:S04]  /*03e0*/  IMAD.HI.U32 R2, R2, R11, RZ ;  /* 0x0000000b02027227 */ /* 0x000fc800078e00ff */
[----:B------:R-:W-:-:S05]  /*03f0*/  IMAD R0, R2, R0, R11 ;  /* 0x0000000002007224 */ /* 0x000fca00078e020b */
[----:B------:R-:W-:-:S13]  /*0400*/  ISETP.GT.U32.AND P1, PT, R7, R0, PT ;  /* 0x000000000700720c */ /* 0x000fda0003f24070 */
[----:B------:R-:W-:Y:S02]  /*0410*/  @!P1 IMAD.IADD R0, R0, 0x1, -R7 ;  /* 0x0000000100009824 */ /* 0x000fe400078e0a07 */
[----:B------:R-:W-:-:S03]  /*0420*/  @!P1 VIADD R2, R2, 0x1 ;  /* 0x0000000102029836 */ /* 0x000fc60000000000 */
[----:B------:R-:W-:Y:S02]  /*0430*/  ISETP.GE.U32.AND P0, PT, R0, R7, PT ;  /* 0x000000070000720c */ /* 0x000fe40003f06070 */
[----:B------:R-:W-:-:S04]  /*0440*/  LOP3.LUT R0, R13, R10, RZ, 0x3c, !PT ;  /* 0x0000000a0d007212 */ /* 0x000fc800078e3cff */
[----:B------:R-:W-:Y:S02]  /*0450*/  ISETP.GE.AND P2, PT, R0, RZ, PT ;  /* 0x000000ff0000720c */ /* 0x000fe40003f46270 */
[----:B------:R-:W0:Y:S05]  /*0460*/  S2R R0, SR_TID.X ;  /* 0x0000000000007919 */ /* 0x000e2a0000002100 */
[----:B------:R-:W-:Y:S01]  /*0470*/  @P0 VIADD R2, R2, 0x1 ;  /* 0x0000000102020836 */ /* 0x000fe20000000000 */
[----:B------:R-:W-:-:S05]  /*0480*/  ISETP.GT.AND P0, PT, R20, 0x1f, PT ;  /* 0x0000001f1400780c */ /* 0x000fca0003f04270 */
[----:B------:R-:W-:-:S05]  /*0490*/  @!P2 IMAD.MOV R2, RZ, RZ, -R2 ;  /* 0x000000ffff02a224 */ /* 0x000fca00078e0a02 */
[----:B------:R-:W-:-:S03]  /*04a0*/  R2UR UR4, R2 ;  /* 0x00000000020472ca */ /* 0x000fc600000e0000 */
[----:B------:R-:W-:Y:S02]  /*04b0*/  @!P0 CS2R R24, SRZ ;  /* 0x0000000000188805 */ /* 0x000fe4000001ff00 */
[----:B------:R-:W-:-:S04]  /*04c0*/  @!P0 CS2R R26, SRZ ;  /* 0x00000000001a8805 */ /* 0x000fc8000001ff00 */
[----:B------:R-:W-:-:S04]  /*04d0*/  @!UP0 ULOP3.LUT UR4, URZ, UR6, URZ, 0x33, !UPT ;  /* 0x000000063f048292 */ /* 0x000fc8000f8e333f */
[----:B------:R-:W-:Y:S02]  /*04e0*/  UIADD3 UR5, -UR4, URZ, URZ ;  /* 0x0000003f04057290 */ /* 0x000fe4000fffe13f */
[----:B------:R-:W-:Y:S01]  /*04f0*/  USHF.L.U32 UR13, UR4, 0x6, URZ ;  /* 0x00000006040d7899 */ /* 0x000fe2000800063f */
[C---:B0-----:R-:W-:Y:S01]  /*0500*/  LOP3.LUT R3, R0.reuse, 0x3f, RZ, 0xc0, !PT ;  /* 0x0000003f00037812 */ /* 0x041fe200078ec0ff */
[----:B------:R-:W-:Y:S01]  /*0510*/  @!P0 IMAD.SHL.U32 R16, R0, 0x2, RZ ;  /* 0x0000000200108824 */ /* 0x000fe200078e00ff */
[----:B------:R-:W-:Y:S01]  /*0520*/  SHF.R.U32.HI R15, RZ, 0x6, R0 ;  /* 0x00000006ff0f7819 */ /* 0x000fe20000011600 */
[----:B------:R-:W-:Y:S01]  /*0530*/  IMAD R2, R10, UR5, R13 ;  /* 0x000000050a027c24 */ /* 0x000fe2000f8e020d */
[----:B------:R-:W-:Y:S02]  /*0540*/  UMOV UR5, 0x400 ;  /* 0x0000040000057882 */ /* 0x000fe40000000000 */
[----:B---3--:R-:W-:Y:S01]  /*0550*/  ULEA UR12, UR12, UR5, 0x18 ;  /* 0x000000050c0c7291 */ /* 0x008fe2000f8ec03f */
[----:B------:R-:W-:Y:S01]  /*0560*/  IMAD.IADD R2, R6, 0x1, R2 ;  /* 0x0000000106027824 */ /* 0x000fe200078e0202 */
[----:B------:R-:W-:-:S03]  /*0570*/  SGXT.U32 R15, R15, 0x3 ;  /* 0x000000030f0f781a */ /* 0x000fc60000000000 */
[----:B------:R-:W-:Y:S01]  /*0580*/  IMAD R14, R2, 0x40, R3 ;  /* 0x00000040020e7824 */ /* 0x000fe200078e0203 */
[----:B------:R-:W-:Y:S06]  /*0590*/  @!P0 BRA `(.L_x_0) ;  /* 0x0000000c00bc8947 */ /* 0x000fec0003800000 */
[----:B------:R-:W-:Y:S01]  /*05a0*/  IABS R2, R8 ;  /* 0x0000000800027213 */ /* 0x000fe20000000000 */
[----:B------:R-:W0:Y:S01]  /*05b0*/  LDC R21, c[0x0][0x23c] ;  /* 0x00008f00ff157b82 */ /* 0x000e220000000800 */
[----:B------:R-:W-:Y:S01]  /*05c0*/  IABS R3, R9 ;  /* 0x0000000900037213 */ /* 0x000fe20000000000 */
[----:B------:R-:W-:Y:S01]  /*05d0*/  ULDC.64 UR8, c[0x0][0x210] ;  /* 0x0000840000087ab9 */ /* 0x000fe20000000a00 */
[----:B------:R-:W1:Y:S01]  /*05e0*/  I2F.RP R11, R2 ;  /* 0x00000002000b7306 */ /* 0x000e620000209400 */
[----:B------:R-:W-:Y:S02]  /*05f0*/  SHF.R.U32.HI R12, RZ, 0x5, R0 ;  /* 0x00000005ff0c7819 */ /* 0x000fe40000011600 */
[----:B------:R-:W-:Y:S02]  /*0600*/  CS2R R24, SRZ ;  /* 0x0000000000187805 */ /* 0x000fe4000001ff00 */
[----:B------:R-:W-:Y:S02]  /*0610*/  IABS R17, R14 ;  /* 0x0000000e00117213 */ /* 0x000fe40000000000 */
[----:B------:R-:W-:-:S02]  /*0620*/  CS2R R26, SRZ ;  /* 0x00000000001a7805 */ /* 0x000fc4000001ff00 */
[----:B------:R-:W-:Y:S02]  /*0630*/  R2UR UR15, R12 ;  /* 0x000000000c0f72ca */ /* 0x000fe400000e0000 */
[----:B------:R-:W-:Y:S02]  /*0640*/  CS2R R28, SRZ ;  /* 0x00000000001c7805 */ /* 0x000fe4000001ff00 */
[----:B------:R-:W-:Y:S01]  /*0650*/  ISETP.GE.AND P6, PT, R14, RZ, PT ;  /* 0x000000ff0e00720c */ /* 0x000fe20003fc6270 */
[----:B------:R-:W2:Y:S01]  /*0660*/  I2F.RP R10, R3 ;  /* 0x00000003000a7306 */ /* 0x000ea20000209400 */
[C---:B------:R-:W-:Y:S02]  /*0670*/  LOP3.LUT R23, R15.reuse, 0x10, RZ, 0xfc, !PT ;  /* 0x000000100f177812 */ /* 0x040fe400078efcff */
[----:B------:R-:W-:Y:S02]  /*0680*/  CS2R R30, SRZ ;  /* 0x00000000001e7805 */ /* 0x000fe4000001ff00 */
[----:B------:R-:W-:Y:S01]  /*0690*/  LOP3.LUT R32, R15, 0x8, RZ, 0xfc, !PT ;  /* 0x000000080f207812 */ /* 0x000fe200078efcff */
[----:B------:R-:W-:Y:S01]  /*06a0*/  UIADD3 UR16, UR12, 0x1000, URZ ;  /* 0x000010000c107890 */ /* 0x000fe2000fffe03f */
[----:B------:R-:W-:Y:S01]  /*06b0*/  LOP3.LUT R34, R0, 0x1f, RZ, 0xc0, !PT ;  /* 0x0000001f00227812 */ /* 0x000fe200078ec0ff */
[----:B------:R-:W-:Y:S01]  /*06c0*/  ULDC UR14, c[0x0][0x230] ;  /* 0x00008c00000e7ab9 */ /* 0x000fe20000000800 */
[----:B-1----:R-:W1:Y:S01]  /*06d0*/  MUFU.RCP R11, R11 ;  /* 0x0000000b000b7308 */ /* 0x002e620000001000 */
[----:B------:R-:W-:-:S02]  /*06e0*/  UIADD3 UR4, UR13, UR15, URZ ;  /* 0x0000000f0d047290 */ /* 0x000fc4000fffe03f */
[----:B------:R-:W-:Y:S01]  /*06f0*/  ULOP3.LUT UR7, UR13, 0xf, UR15, 0xf8, !UPT ;  /* 0x0000000f0d077892 */ /* 0x000fe2000f8ef80f */
[----:B0-----:R-:W-:Y:S01]  /*0700*/  IMAD.SHL.U32 R19, R21, 0x20, RZ ;  /* 0x0000002015137824 */ /* 0x001fe200078e00ff */
[----:B------:R-:W-:Y:S01]  /*0710*/  UIADD3 UR5, UR4, 0x30, URZ ;  /* 0x0000003004057890 */ /* 0x000fe2000fffe03f */
[----:B------:R-:W-:Y:S02]  /*0720*/  IMAD R21, R34, R21, RZ ;  /* 0x0000001522157224 */ /* 0x000fe400078e02ff */
[----:B--2---:R-:W0:Y:S01]  /*0730*/  MUFU.RCP R10, R10 ;  /* 0x0000000a000a7308 */ /* 0x004e220000001000 */
[----:B------:R-:W-:Y:S02]  /*0740*/  ULOP3.LUT UR6, UR7, 0x20, URZ, 0xfc, !UPT ;  /* 0x0000002007067892 */ /* 0x000fe4000f8efc3f */
[----:B------:R-:W-:Y:S01]  /*0750*/  ISETP.LE.AND P5, PT, RZ, UR7, PT ;  /* 0x00000007ff007c0c */ /* 0x000fe2000bfa3270 */
[----:B------:R-:W-:Y:S01]  /*0760*/  UIADD3 UR4, UR4, 0x10, URZ ;  /* 0x0000001004047890 */ /* 0x000fe2000fffe03f */
[----:B-1----:R-:W-:-:S04]  /*0770*/  VIADD R6, R11, 0xffffffe ;  /* 0x0ffffffe0b067836 */ /* 0x002fc80000000000 */
[----:B------:R1:W2:Y:S01]  /*0780*/  F2I.FTZ.U32.TRUNC.NTZ R7, R6 ;  /* 0x0000000600077305 */ /* 0x0002a2000021f000 */
[----:B0-----:R-:W-:-:S07]  /*0790*/  VIADD R4, R10, 0xffffffe ;  /* 0x0ffffffe0a047836 */ /* 0x001fce0000000000 */
[----:B------:R0:W3:Y:S01]  /*07a0*/  F2I.FTZ.U32.TRUNC.NTZ R5, R4 ;  /* 0x0000000400057305 */ /* 0x0000e2000021f000 */
[----:B-1----:R-:W-:Y:S02]  /*07b0*/  IMAD.MOV.U32 R6, RZ, RZ, RZ ;  /* 0x000000ffff067224 */ /* 0x002fe400078e00ff */
[----:B--2---:R-:W-:Y:S02]  /*07c0*/  IMAD.MOV R13, RZ, RZ, -R7 ;  /* 0x000000ffff0d7224 */ /* 0x004fe400078e0a07 */
[----:B0-----:R-:W-:Y:S02]  /*07d0*/  IMAD.MOV.U32 R4, RZ, RZ, RZ ;  /* 0x000000ffff047224 */ /* 0x001fe400078e00ff */
[----:B------:R-:W-:Y:S02]  /*07e0*/  IMAD R11, R13, R2, RZ ;  /* 0x000000020d0b7224 */ /* 0x000fe400078e02ff */
[----:B---3--:R-:W-:Y:S02]  /*07f0*/  IMAD.MOV R10, RZ, RZ, -R5 ;  /* 0x000000ffff0a7224 */ /* 0x008fe400078e0a05 */
[----:B------:R-:W-:-:S04]  /*0800*/  IMAD.HI.U32 R6, R7, R11, R6 ;  /* 0x0000000b07067227 */ /* 0x000fc800078e0006 */
[----:B------:R-:W-:Y:S02]  /*0810*/  IMAD R7, R10, R3, RZ ;  /* 0x000000030a077224 */ /* 0x000fe400078e02ff */
[----:B------:R-:W-:Y:S02]  /*0820*/  IMAD.U32 R11, RZ, RZ, UR7 ;  /* 0x00000007ff0b7e24 */ /* 0x000fe4000f8e00ff */
[----:B------:R-:W-:-:S03]  /*0830*/  IMAD.HI.U32 R4, R5, R7, R4 ;  /* 0x0000000705047227 */ /* 0x000fc600078e0004 */
[----:B------:R-:W-:Y:S01]  /*0840*/  IABS R22, R11 ;  /* 0x0000000b00167213 */ /* 0x000fe20000000000 */
[----:B------:R-:W-:Y:S02]  /*0850*/  IMAD.U32 R5, RZ, RZ, UR5 ;  /* 0x00000005ff057e24 */ /* 0x000fe4000f8e00ff */
[----:B------:R-:W-:Y:S02]  /*0860*/  IMAD.U32 R7, RZ, RZ, UR6 ;  /* 0x00000006ff077e24 */ /* 0x000fe4000f8e00ff */
[----:B------:R-:W-:Y:S01]  /*0870*/  IMAD.U32 R10, RZ, RZ, UR4 ;  /* 0x00000004ff0a7e24 */ /* 0x000fe2000f8e00ff */
[----:B------:R-:W-:Y:S02]  /*0880*/  IABS R5, R5 ;  /* 0x0000000500057213 */ /* 0x000fe40000000000 */
[----:B------:R-:W-:Y:S02]  /*0890*/  IABS R12, R7 ;  /* 0x00000007000c7213 */ /* 0x000fe40000000000 */
[----:B------:R-:W-:Y:S01]  /*08a0*/  IABS R13, R10 ;  /* 0x0000000a000d7213 */ /* 0x000fe20000000000 */
[----:B------:R-:W-:-:S02]  /*08b0*/  IMAD.MOV.U32 R11, RZ, RZ, R5 ;  /* 0x000000ffff0b7224 */ /* 0x000fc400078e0005 */
[----:B------:R-:W-:-:S04]  /*08c0*/  IMAD.HI.U32 R10, R6, R17, RZ ;  /* 0x00000011060a7227 */ /* 0x000fc800078e00ff */
[----:B------:R-:W-:-:S04]  /*08d0*/  IMAD.HI.U32 R5, R4, R11, RZ ;  /* 0x0000000b04057227 */ /* 0x000fc800078e00ff */
[----:B------:R-:W-:-:S04]  /*08e0*/  IMAD.HI.U32 R6, R4, R12, RZ ;  /* 0x0000000c04067227 */ /* 0x000fc800078e00ff */
[----:B------:R-:W-:-:S04]  /*08f0*/  IMAD.HI.U32 R7, R4, R13, RZ ;  /* 0x0000000d04077227 */ /* 0x000fc800078e00ff */
[----:B------:R-:W-:-:S04]  /*0900*/  IMAD.HI.U32 R4, R4, R22, RZ ;  /* 0x0000001604047227 */ /* 0x000fc800078e00ff */
[----:B------:R-:W-:Y:S02]  /*0910*/  IMAD.MOV R18, RZ, RZ, -R10 ;  /* 0x000000ffff127224 */ /* 0x000fe400078e0a0a */
[----:B------:R-:W-:Y:S02]  /*0920*/  IMAD.MOV R10, RZ, RZ, -R5 ;  /* 0x000000ffff0a7224 */ /* 0x000fe400078e0a05 */
[----:B------:R-:W-:Y:S02]  /*0930*/  IMAD.MOV R5, RZ, RZ, -R6 ;  /* 0x000000ffff057224 */ /* 0x000fe400078e0a06 */
[----:B------:R-:W-:Y:S02]  /*0940*/  IMAD.MOV R16, RZ, RZ, -R7 ;  /* 0x000000ffff107224 */ /* 0x000fe400078e0a07 */
[----:B------:R-:W-:Y:S02]  /*0950*/  IMAD.MOV R7, RZ, RZ, -R4 ;  /* 0x000000ffff077224 */ /* 0x000fe400078e0a04 */
[----:B------:R-:W-:-:S02]  /*0960*/  IMAD R6, R3, R10, R11 ;  /* 0x0000000a03067224 */ /* 0x000fc400078e020b */
[C---:B------:R-:W-:Y:S01]  /*0970*/  IMAD R10, R3.reuse, R5, R12 ;  /* 0x00000005030a7224 */ /* 0x040fe200078e020c */
[----:B------:R-:W-:Y:S01]  /*0980*/  SHF.R.S32.HI R5, RZ, 0x1f, R20 ;  /* 0x0000001fff057819 */ /* 0x000fe20000011414 */
[C---:B------:R-:W-:Y:S01]  /*0990*/  IMAD R4, R2.reuse, R18, R17 ;  /* 0x0000001202047224 */ /* 0x040fe200078e0211 */
[C---:B------:R-:W-:Y:S01]  /*09a0*/  ISETP.GT.U32.AND P0, PT, R3.reuse, R6, PT ;  /* 0x000000060300720c */ /* 0x040fe20003f04070 */
[C---:B------:R-:W-:Y:S01]  /*09b0*/  IMAD R12, R3.reuse, R16, R13 ;  /* 0x00000010030c7224 */ /* 0x040fe200078e020d */
[C---:B------:R-:W-:Y:S01]  /*09c0*/  ISETP.GT.U32.AND P1, PT, R3.reuse, R10, PT ;  /* 0x0000000a0300720c */ /* 0x040fe20003f24070 */
[C---:B------:R-:W-:Y:S01]  /*09d0*/  IMAD R22, R3.reuse, R7, R22 ;  /* 0x0000000703167224 */ /* 0x040fe200078e0216 */
[----:B------:R-:W-:Y:S01]  /*09e0*/  ISETP.GT.U32.AND P4, PT, R2, R4, PT ;  /* 0x000000040200720c */ /* 0x000fe20003f84070 */
[----:B------:R-:W-:Y:S01]  /*09f0*/  IMAD.SHL.U32 R16, R0, 0x2, RZ ;  /* 0x0000000200107824 */ /* 0x000fe200078e00ff */
[C---:B------:R-:W-:Y:S02]  /*0a00*/  ISETP.GT.U32.AND P2, PT, R3.reuse, R12, PT ;  /* 0x0000000c0300720c */ /* 0x040fe40003f44070 */
[----:B------:R-:W-:-:S02]  /*0a10*/  ISETP.GT.U32.AND P3, PT, R3, R22, PT ;  /* 0x000000160300720c */ /* 0x000fc40003f64070 */
[----:B------:R-:W-:Y:S02]  /*0a20*/  LEA.HI R20, R5, R20, RZ, 0x5 ;  /* 0x0000001405147211 */ /* 0x000fe400078f28ff */
[----:B------:R-:W-:Y:S01]  /*0a30*/  SHF.R.U32.HI R18, RZ, 0x2, R0 ;  /* 0x00000002ff127819 */ /* 0x000fe20000011600 */
[--C-:B------:R-:W-:Y:S01]  /*0a40*/  @!P0 IMAD.IADD R6, R6, 0x1, -R3.reuse ;  /* 0x0000000106068824 */ /* 0x100fe200078e0a03 */
[----:B------:R-:W0:Y:S01]  /*0a50*/  LDC R5, c[0x0][0x240] ;  /* 0x00009000ff057b82 */ /* 0x000e220000000800 */
[--C-:B------:R-:W-:Y:S01]  /*0a60*/  @!P1 IMAD.IADD R10, R10, 0x1, -R3.reuse ;  /* 0x000000010a0a9824 */ /* 0x100fe200078e0a03 */
[----:B------:R-:W-:Y:S01]  /*0a70*/  LOP3.LUT R17, R16, 0x3fe, RZ, 0xc0, !PT ;  /* 0x000003fe10117812 */ /* 0x000fe200078ec0ff */
[----:B------:R-:W-:Y:S01]  /*0a80*/  @!P4 IMAD.IADD R4, R4, 0x1, -R2 ;  /* 0x000000010404c824 */ /* 0x000fe200078e0a02 */
[C---:B------:R-:W-:Y:S01]  /*0a90*/  ISETP.GT.U32.AND P0, PT, R3.reuse, R6, PT ;  /* 0x000000060300720c */ /* 0x040fe20003f04070 */
[--C-:B------:R-:W-:Y:S01]  /*0aa0*/  @!P2 IMAD.IADD R12, R12, 0x1, -R3.reuse ;  /* 0x000000010c0ca824 */ /* 0x100fe200078e0a03 */
[----:B------:R-:W-:Y:S01]  /*0ab0*/  ISETP.GT.U32.AND P1, PT, R3, R10, PT ;  /* 0x0000000a0300720c */ /* 0x000fe20003f24070 */
[----:B------:R-:W-:Y:S01]  /*0ac0*/  @!P3 IMAD.IADD R22, R22, 0x1, -R3 ;  /* 0x000000011616b824 */ /* 0x000fe200078e0a03 */
[----:B------:R-:W-:-:S02]  /*0ad0*/  ISETP.GT.U32.AND P4, PT, R2, R4, PT ;  /* 0x000000040200720c */ /* 0x000fc40003f84070 */
[C---:B------:R-:W-:Y:S02]  /*0ae0*/  ISETP.GT.U32.AND P2, PT, R3.reuse, R12, PT ;  /* 0x0000000c0300720c */ /* 0x040fe40003f44070 */
[----:B------:R-:W-:Y:S02]  /*0af0*/  ISETP.GT.U32.AND P3, PT, R3, R22, PT ;  /* 0x000000160300720c */ /* 0x000fe40003f64070 */
[----:B------:R-:W-:Y:S02]  /*0b00*/  LOP3.LUT R17, R17, 0x30, R18, 0x78, !PT ;  /* 0x0000003011117812 */ /* 0x000fe400078e7812 */
[----:B------:R-:W1:Y:S01]  /*0b10*/  LDC R18, c[0x0][0x238] ;  /* 0x00008e00ff127b82 */ /* 0x000e620000000800 */
[--C-:B------:R-:W-:Y:S01]  /*0b20*/  @!P0 IMAD.IADD R6, R6, 0x1, -R3.reuse ;  /* 0x0000000106068824 */ /* 0x100fe200078e0a03 */
[----:B------:R-:W-:Y:S01]  /*0b30*/  ISETP.NE.AND P0, PT, R9, RZ, PT ;  /* 0x000000ff0900720c */ /* 0x000fe20003f05270 */
[--C-:B------:R-:W-:Y:S01]  /*0b40*/  @!P1 IMAD.IADD R10, R10, 0x1, -R3.reuse ;  /* 0x000000010a0a9824 */ /* 0x100fe200078e0a03 */
[----:B------:R-:W-:Y:S01]  /*0b50*/  LOP3.LUT R9, RZ, R9, RZ, 0x33, !PT ;  /* 0x00000009ff097212 */ /* 0x000fe200078e33ff */
[----:B------:R-:W-:Y:S01]  /*0b60*/  @!P4 IMAD.IADD R4, R4, 0x1, -R2 ;  /* 0x000000010404c824 */ /* 0x000fe200078e0a02 */
[----:B------:R-:W-:Y:S01]  /*0b70*/  ISETP.LE.AND P4, PT, RZ, UR4, PT ;  /* 0x00000004ff007c0c */ /* 0x000fe2000bf83270 */
[--C-:B------:R-:W-:Y:S01]  /*0b80*/  @!P2 IMAD.IADD R12, R12, 0x1, -R3.reuse ;  /* 0x000000010c0ca824 */ /* 0x100fe200078e0a03 */
[----:B------:R-:W-:Y:S01]  /*0b90*/  ISETP.LE.AND P2, PT, RZ, UR5, PT ;  /* 0x00000005ff007c0c */ /* 0x000fe2000bf43270 */
[----:B------:R-:W-:Y:S01]  /*0ba0*/  @!P3 IMAD.IADD R22, R22, 0x1, -R3 ;  /* 0x000000011616b824 */ /* 0x000fe200078e0a03 */
[----:B------:R-:W-:Y:S01]  /*0bb0*/  ISETP.LE.AND P3, PT, RZ, UR6, PT ;  /* 0x00000006ff007c0c */ /* 0x000fe2000bf63270 */
[----:B------:R-:W2:Y:S01]  /*0bc0*/  LDC.64 R2, c[0x0][0x218] ;  /* 0x00008600ff027b82 */ /* 0x000ea20000000a00 */
[----:B------:R-:W-:Y:S01]  /*0bd0*/  ISETP.NE.AND P1, PT, R8, RZ, PT ;  /* 0x000000ff0800720c */ /* 0x000fe20003f25270 */
[----:B------:R-:W-:Y:S01]  /*0be0*/  @!P5 IMAD.MOV R22, RZ, RZ, -R22 ;  /* 0x000000ffff16d224 */ /* 0x000fe200078e0a16 */
[----:B------:R-:W-:Y:S01]  /*0bf0*/  ULDC UR6, c[0x0][0x234] ;  /* 0x00008d0000067ab9 */ /* 0x000fe20000000800 */
[----:B------:R-:W-:Y:S01]  /*0c00*/  @!P6 IMAD.MOV R4, RZ, RZ, -R4 ;  /* 0x000000ffff04e224 */ /* 0x000fe200078e0a04 */
[----:B------:R-:W-:Y:S01]  /*0c10*/  USHF.R.U32.HI UR4, URZ, 0x4, UR12 ;  /* 0x000000043f047899 */ /* 0x000fe2000801160c */
[----:B------:R-:W-:Y:S01]  /*0c20*/  SHF.R.S32.HI R20, RZ, 0x5, R20 ;  /* 0x00000005ff147819 */ /* 0x000fe20000011414 */
[----:B------:R-:W-:Y:S01]  /*0c30*/  UMOV UR5, URZ ;  /* 0x0000003f00057c82 */ /* 0x000fe20008000000 */
[----:B------:R-:W-:Y:S01]  /*0c40*/  @!P4 IMAD.MOV R12, RZ, RZ, -R12 ;  /* 0x000000ffff0cc224 */ /* 0x000fe200078e0a0c */
[----:B------:R-:W-:Y:S01]  /*0c50*/  USGXT.U32 UR4, UR4, 0xe ;  /* 0x0000000e0404789a */ /* 0x000fe20008000000 */
[----:B------:R-:W-:-:S02]  /*0c60*/  @!P2 IMAD.MOV R6, RZ, RZ, -R6 ;  /* 0x000000ffff06a224 */ /* 0x000fc400078e0a06 */
[----:B------:R-:W-:Y:S01]  /*0c70*/  @!P3 IMAD.MOV R10, RZ, RZ, -R10 ;  /* 0x000000ffff0ab224 */ /* 0x000fe200078e0a0a */
[----:B------:R-:W-:Y:S01]  /*0c80*/  SEL R12, R9, R12, !P0 ;  /* 0x0000000c090c7207 */ /* 0x000fe20004000000 */
[----:B-1----:R-:W-:Y:S01]  /*0c90*/  IMAD R43, R23, R18, RZ ;  /* 0x00000012172b7224 */ /* 0x002fe200078e02ff */
[C---:B------:R-:W-:Y:S01]  /*0ca0*/  SEL R6, R9.reuse, R6, !P0 ;  /* 0x0000000609067207 */ /* 0x040fe20004000000 */
[----:B------:R-:W-:Y:S01]  /*0cb0*/  IMAD R45, R32, R18, RZ ;  /* 0x00000012202d7224 */ /* 0x000fe200078e02ff */
[C---:B------:R-:W-:Y:S01]  /*0cc0*/  SEL R10, R9.reuse, R10, !P0 ;  /* 0x0000000a090a7207 */ /* 0x040fe20004000000 */
[-C--:B0-----:R-:W-:Y:S01]  /*0cd0*/  IMAD R59, R12, R5.reuse, RZ ;  /* 0x000000050c3b7224 */ /* 0x081fe200078e02ff */
[----:B------:R-:W-:Y:S01]  /*0ce0*/  SEL R9, R9, R22, !P0 ;  /* 0x0000001609097207 */ /* 0x000fe20004000000 */
[-C--:B------:R-:W-:Y:S01]  /*0cf0*/  IMAD R6, R6, R5.reuse, RZ ;  /* 0x0000000506067224 */ /* 0x080fe200078e02ff */
[----:B------:R-:W-:Y:S01]  /*0d00*/  LOP3.LUT R22, R15, 0x18, RZ, 0xfc, !PT ;  /* 0x000000180f167812 */ /* 0x000fe200078efcff */
[-C--:B------:R-:W-:Y:S01]  /*0d10*/  IMAD R10, R10, R5.reuse, RZ ;  /* 0x000000050a0a7224 */ /* 0x080fe200078e02ff */
[----:B------:R-:W-:Y:S01]  /*0d20*/  @!P1 LOP3.LUT R4, RZ, R8, RZ, 0x33, !PT ;  /* 0x00000008ff049212 */ /* 0x000fe200078e33ff */
[----:B------:R-:W-:Y:S01]  /*0d30*/  IMAD R9, R9, R5, RZ ;  /* 0x0000000509097224 */ /* 0x000fe200078e02ff */
[----:B--2---:R-:W-:Y:S01]  /*0d40*/  LEA R12, P0, R6, R2, 0x1 ;  /* 0x00000002060c7211 */ /* 0x004fe200078008ff */
[----:B------:R-:W-:Y:S01]  /*0d50*/  IMAD R41, R22, R18, RZ ;  /* 0x0000001216297224 */ /* 0x000fe200078e02ff */
[----:B------:R-:W-:Y:S01]  /*0d60*/  LEA R38, P1, R10, R2, 0x1 ;  /* 0x000000020a267211 */ /* 0x000fe200078208ff */
[----:B------:R-:W-:Y:S01]  /*0d70*/  IMAD R47, R15, R18, RZ ;  /* 0x000000120f2f7224 */ /* 0x000fe200078e02ff */
[-C--:B------:R-:W-:Y:S01]  /*0d80*/  LEA R40, P2, R59, R2.reuse, 0x1 ;  /* 0x000000023b287211 */ /* 0x080fe200078408ff */
[----:B------:R-:W-:Y:S01]  /*0d90*/  IMAD.SHL.U32 R18, R18, 0x20, RZ ;  /* 0x0000002012127824 */ /* 0x000fe200078e00ff */
[----:B------:R-:W-:-:S02]  /*0da0*/  LEA R42, P3, R9, R2, 0x1 ;  /* 0x00000002092a7211 */ /* 0x000fc400078608ff */
[----:B------:R-:W-:Y:S02]  /*0db0*/  LOP3.LUT R2, R0, 0x1c0, RZ, 0xc0, !PT ;  /* 0x000001c000027812 */ /* 0x000fe400078ec0ff */
[-C--:B------:R-:W-:Y:S02]  /*0dc0*/  LEA.HI.X.SX32 R13, R6, R3.reuse, 0x1, P0 ;  /* 0x00000003060d7211 */ /* 0x080fe400000f0eff */
[-C--:B------:R-:W-:Y:S02]  /*0dd0*/  LEA.HI.X.SX32 R53, R10, R3.reuse, 0x1, P1 ;  /* 0x000000030a357211 */ /* 0x080fe400008f0eff */
[-C--:B------:R-:W-:Y:S02]  /*0de0*/  LEA.HI.X.SX32 R59, R59, R3.reuse, 0x1, P2 ;  /* 0x000000033b3b7211 */ /* 0x080fe400010f0eff */
[----:B------:R-:W-:Y:S02]  /*0df0*/  LEA.HI.X.SX32 R49, R9, R3, 0x1, P3 ;  /* 0x0000000309317211 */ /* 0x000fe400018f0eff */
[----:B------:R-:W-:Y:S01]  /*0e00*/  SHF.R.U32.HI R3, RZ, 0x2, R2 ;  /* 0x00000002ff037819 */ /* 0x000fe20000011602 */
[----:B------:R-:W-:Y:S01]  /*0e10*/  IMAD R2, R4, UR6, RZ ;  /* 0x0000000604027c24 */ /* 0x000fe2000f8e02ff */
[----:B------:R-:W-:-:S02]  /*0e20*/  LEA R33, P0, R41, UR8, 0x1 ;  /* 0x0000000829217c11 */ /* 0x000fc4000f8008ff */
[----:B------:R-:W-:Y:S02]  /*0e30*/  LEA R35, P1, R43, UR8, 0x1 ;  /* 0x000000082b237c11 */ /* 0x000fe4000f8208ff */
[----:B------:R-:W-:Y:S02]  /*0e40*/  LEA R37, P2, R45, UR8, 0x1 ;  /* 0x000000082d257c11 */ /* 0x000fe4000f8408ff */
[----:B------:R-:W-:Y:S01]  /*0e50*/  LEA R39, P3, R47, UR8, 0x1 ;  /* 0x000000082f277c11 */ /* 0x000fe2000f8608ff */
[----:B------:R-:W-:Y:S01]  /*0e60*/  UMOV UR8, 0x80 ;  /* 0x0000008000087882 */ /* 0x000fe20000000000 */
[----:B------:R-:W-:Y:S01]  /*0e70*/  LOP3.LUT R36, R3, 0x3fe, R16, 0x78, !PT ;  /* 0x000003fe03247812 */ /* 0x000fe200078e7810 */
[----:B------:R-:W-:Y:S01]  /*0e80*/  IMAD.WIDE R2, R2, 0x2, RZ ;  /* 0x0000000202027825 */ /* 0x000fe200078e02ff */
[----:B------:R-:W-:Y:S02]  /*0e90*/  LEA.HI.X.SX32 R41, R41, UR9, 0x1, P0 ;  /* 0x0000000929297c11 */ /* 0x000fe400080f0eff */
[----:B------:R-:W-:-:S02]  /*0ea0*/  LEA.HI.X.SX32 R43, R43, UR9, 0x1, P1 ;  /* 0x000000092b2b7c11 */ /* 0x000fc400088f0eff */
[----:B------:R-:W-:Y:S02]  /*0eb0*/  LEA.HI.X.SX32 R45, R45, UR9, 0x1, P2 ;  /* 0x000000092d2d7c11 */ /* 0x000fe400090f0eff */
[----:B------:R-:W-:Y:S01]  /*0ec0*/  LEA.HI.X.SX32 R47, R47, UR9, 0x1, P3 ;  /* 0x000000092f2f7c11 */ /* 0x000fe200098f0eff */
[----:B------:R-:W-:Y:S02]  /*0ed0*/  UMOV UR9, 0x40000040 ;  /* 0x4000004000097882 */ /* 0x000fe40000000000 */
[----:B------:R-:W-:-:S12]  /*0ee0*/  UIADD3.64 UR8, UR4, UR8, URZ ;  /* 0x0000000804087297 */ /* 0x000fd8000fffe03f */
.L_x_1:
[----:B------:R-:W-:Y:S02]  /*0ef0*/  ISETP.GE.AND P0, PT, R15, UR14, PT ;  /* 0x0000000e0f007c0c */ /* 0x000fe4000bf06270 */
[----:B------:R-:W-:Y:S02]  /*0f00*/  IADD3 R8, P1, R2, R39, RZ ;  /* 0x0000002702087210 */ /* 0x000fe40007f3e0ff */
[----:B------:R-:W-:Y:S02]  /*0f10*/  PRMT R51, RZ, 0x7610, R51 ;  /* 0x00007610ff337816 */ /* 0x000fe40000000033 */
[----:B------:R-:W-:Y:S01]  /*0f20*/  ISETP.GE.AND P2, PT, R32, UR14, PT ;  /* 0x0000000e20007c0c */ /* 0x000fe2000bf46270 */
[----:B------:R-:W-:Y:S01]  /*0f30*/  IMAD.X R9, R3, 0x1, R47, P1 ;  /* 0x0000000103097824 */ /* 0x000fe200008e062f */
[----:B------:R-:W-:Y:S02]  /*0f40*/  IADD3 R4, P1, R2, R37, RZ ;  /* 0x0000002502047210 */ /* 0x000fe40007f3e0ff */
[----:B------:R-:W-:-:S03]  /*0f50*/  ISETP.GE.AND P3, PT, R23, UR14, PT ;  /* 0x0000000e17007c0c */ /* 0x000fc6000bf66270 */
[----:B------:R-:W2:Y:S01]  /*0f60*/  @!P0 LDG.E.U16 R51, desc[UR18][R8.64] ;  /* 0x0000001208338981 */ /* 0x000ea2000c1e1500 */
[----:B------:R-:W-:Y:S01]  /*0f70*/  IADD3 R6, P0, R2, R35, RZ ;  /* 0x0000002302067210 */ /* 0x000fe20007f1e0ff */
[C---:B------:R-:W-:Y:S01]  /*0f80*/  IMAD.X R5, R3.reuse, 0x1, R45, P1 ;  /* 0x0000000103057824 */ /* 0x040fe200008e062d */
[----:B------:R-:W-:Y:S02]  /*0f90*/  ISETP.GE.AND P1, PT, R22, UR14, PT ;  /* 0x0000000e16007c0c */ /* 0x000fe4000bf26270 */
[----:B------:R-:W-:Y:S01]  /*0fa0*/  PRMT R55, RZ, 0x7610, R55 ;  /* 0x00007610ff377816 */ /* 0x000fe20000000037 */
[C---:B------:R-:W-:Y:S01]  /*0fb0*/  IMAD.X R7, R3.reuse, 0x1, R43, P0 ;  /* 0x0000000103077824 */ /* 0x040fe200000e062b */
[----:B------:R-:W-:Y:S02]  /*0fc0*/  IADD3 R10, P0, R2, R33, RZ ;  /* 0x00000021020a7210 */ /* 0x000fe40007f1e0ff */
[----:B------:R-:W-:Y:S02]  /*0fd0*/  PRMT R57, RZ, 0x7610, R57 ;  /* 0x00007610ff397816 */ /* 0x000fe40000000039 */
[----:B------:R-:W-:Y:S01]  /*0fe0*/  PRMT R61, RZ, 0x7610, R61 ;  /* 0x00007610ff3d7816 */ /* 0x000fe2000000003d */
[----:B------:R-:W-:Y:S01]  /*0ff0*/  IMAD.X R11, R3, 0x1, R41, P0 ;  /* 0x00000001030b7824 */ /* 0x000fe200000e0629 */
[----:B------:R0:W3:Y:S04]  /*1000*/  @!P2 LDG.E.U16 R55, desc[UR18][R4.64] ;  /* 0x000000120437a981 */ /* 0x0000e8000c1e1500 */
[----:B------:R1:W4:Y:S01]  /*1010*/  @!P3 LDG.E.U16 R57, desc[UR18][R6.64] ;  /* 0x000000120639b981 */ /* 0x000322000c1e1500 */
[----:B------:R-:W-:-:S03]  /*1020*/  ISETP.GE.AND P2, PT, R34, UR14, PT ;  /* 0x0000000e22007c0c */ /* 0x000fc6000bf46270 */
[----:B------:R-:W5:Y:S01]  /*1030*/  @!P1 LDG.E.U16 R61, desc[UR18][R10.64] ;  /* 0x000000120a3d9981 */ /* 0x000f62000c1e1500 */
[--C-:B0-----:R-:W-:Y:S01]  /*1040*/  IMAD.MOV.U32 R4, RZ, RZ, R42.reuse ;  /* 0x000000ffff047224 */ /* 0x101fe200078e002a */
[----:B------:R-:W-:Y:S01]  /*1050*/  PRMT R42, RZ, 0x7610, R42 ;  /* 0x00007610ff2a7816 */ /* 0x000fe2000000002a */
[----:B------:R-:W-:Y:S01]  /*1060*/  BAR.SYNC.DEFER_BLOCKING 0x0 ;  /* 0x0000000000007b1d */ /* 0x000fe20000010000 */
[----:B------:R-:W-:Y:S02]  /*1070*/  IMAD.MOV.U32 R5, RZ, RZ, R49 ;  /* 0x000000ffff057224 */ /* 0x000fe400078e0031 */
[--C-:B-1----:R-:W-:Y:S02]  /*1080*/  IMAD.MOV.U32 R6, RZ, RZ, R40.reuse ;  /* 0x000000ffff067224 */ /* 0x102fe400078e0028 */
[----:B------:R-:W-:Y:S01]  /*1090*/  IMAD.MOV.U32 R7, RZ, RZ, R59 ;  /* 0x000000ffff077224 */ /* 0x000fe200078e003b */
[----:B------:R-:W-:Y:S01]  /*10a0*/  PRMT R40, RZ, 0x7610, R40 ;  /* 0x00007610ff287816 */ /* 0x000fe20000000028 */
[----:B------:R-:W-:-:S04]  /*10b0*/  IMAD.WIDE R48, R21, 0x2, R4 ;  /* 0x0000000215307825 */ /* 0x000fc800078e0204 */
[----:B------:R-:W-:-:S05]  /*10c0*/  IMAD.WIDE R8, R21, 0x2, R6 ;  /* 0x0000000215087825 */ /* 0x000fca00078e0206 */
[----:B------:R0:W5:Y:S01]  /*10d0*/  @!P2 LDG.E.U16 R40, desc[UR18][R8.64] ;  /* 0x000000120828a981 */ /* 0x000162000c1e1500 */
[----:B------:R-:W-:-:S03]  /*10e0*/  PRMT R44, RZ, 0x7610, R44 ;  /* 0x00007610ff2c7816 */ /* 0x000fc6000000002c */
[----:B------:R-:W5:Y:S01]  /*10f0*/  @!P2 LDG.E.U16 R42, desc[UR18][R48.64] ;  /* 0x00000012302aa981 */ /* 0x000f62000c1e1500 */
[--C-:B0-----:R-:W-:Y:S02]  /*1100*/  IMAD.MOV.U32 R8, RZ, RZ, R38.reuse ;  /* 0x000000ffff087224 */ /* 0x101fe400078e0026 */
[----:B------:R-:W-:Y:S01]  /*1110*/  IMAD.MOV.U32 R9, RZ, RZ, R53 ;  /* 0x000000ffff097224 */ /* 0x000fe200078e0035 */
[----:B------:R-:W-:Y:S01]  /*1120*/  PRMT R38, RZ, 0x7610, R38 ;  /* 0x00007610ff267816 */ /* 0x000fe20000000026 */
[----:B------:R-:W-:-:S05]  /*1130*/  IMAD.WIDE R10, R21, 0x2, R8 ;  /* 0x00000002150a7825 */ /* 0x000fca00078e0208 */
[----:B------:R0:W5:Y:S02]  /*1140*/  @!P2 LDG.E.U16 R38, desc[UR18][R10.64] ;  /* 0x000000120a26a981 */ /* 0x000164000c1e1500 */
[----:B0-----:R-:W-:Y:S02]  /*1150*/  IMAD.MOV.U32 R10, RZ, RZ, R12 ;  /* 0x000000ffff0a7224 */ /* 0x001fe400078e000c */
[----:B------:R-:W-:Y:S02]  /*1160*/  IMAD.MOV.U32 R11, RZ, RZ, R13 ;  /* 0x000000ffff0b7224 */ /* 0x000fe400078e000d */
[----:B------:R-:W-:-:S05]  /*1170*/  IMAD.WIDE R12, R21, 0x2, R10 ;  /* 0x00000002150c7825 */ /* 0x000fca00078e020a */
[----:B------:R-:W5:Y:S01]  /*1180*/  @!P2 LDG.E.U16 R44, desc[UR18][R12.64] ;  /* 0x000000120c2ca981 */ /* 0x000f62000c1e1500 */
[----:B------:R-:W-:-:S04]  /*1190*/  USHF.L.U32 UR6, UR15, 0x4, URZ ;  /* 0x000000040f067899 */ /* 0x000fc8000800063f */
[----:B------:R-:W-:-:S04]  /*11a0*/  ULOP3.LUT UR6, UR6, 0xc0, URZ, 0xc0, !UPT ;  /* 0x000000c006067892 */ /* 0x000fc8000f8ec03f */
[----:B------:R-:W-:-:S04]  /*11b0*/  ULEA.HI UR6, UR16, UR6, URZ, 0x1c ;  /* 0x0000000610067291 */ /* 0x000fc8000f8fe03f */
[----:B------:R-:W-:Y:S01]  /*11c0*/  ULOP3.LUT UR6, UR6, 0x3fff, URZ, 0xc0, !UPT ;  /* 0x00003fff06067892 */ /* 0x000fe2000f8ec03f */
[----:B------:R-:W-:Y:S01]  /*11d0*/  UMOV UR20, UR4 ;  /* 0x0000000400147c82 */ /* 0x000fe20008000000 */
[----:B------:R-:W-:Y:S01]  /*11e0*/  UMOV UR21, 0x40000040 ;  /* 0x4000004000157882 */ /* 0x000fe20000000000 */
[----:B------:R-:W-:-:S04]  /*11f0*/  UMOV UR23, 0x80000020 ;  /* 0x8000002000177882 */ /* 0x000fc80000000000 */
[----:B------:R-:W-:Y:S01]  /*1200*/  UMOV UR22, UR6 ;  /* 0x0000000600167c82 */ /* 0x000fe20008000000 */
[----:B------:R-:W-:Y:S01]  /*1210*/  UMOV UR10, 0xfffffffe ;  /* 0xfffffffe000a7882 */ /* 0x000fe20000000000 */
[----:B------:R-:W-:Y:S01]  /*1220*/  UMOV UR11, 0x7fffffdf ;  /* 0x7fffffdf000b7882 */ /* 0x000fe20000000000 */
[----:B------:R-:W-:Y:S02]  /*1230*/  UMOV UR7, URZ ;  /* 0x0000003f00077c82 */ /* 0x000fe40008000000 */
[----:B------:R-:W-:Y:S01]  /*1240*/  UIADD3.64 UR10, UR6, -UR10, URZ ;  /* 0x8000000a060a7297 */ /* 0x000fe2000fffe03f */
[----:B------:R-:W-:-:S05]  /*1250*/  VIADD R20, R20, 0xffffffff ;  /* 0xffffffff14147836 */ /* 0x000fca0000000000 */
[----:B------:R-:W-:Y:S01]  /*1260*/  ISETP.NE.U32.AND P0, PT, R20, RZ, PT ;  /* 0x000000ff1400720c */ /* 0x000fe20003f05070 */
[----:B------:R-:W-:Y:S01]  /*1270*/  IMAD.WIDE R10, R19, 0x2, R10 ;  /* 0x00000002130a7825 */ /* 0x000fe200078e020a */
[----:B------:R-:W-:-:S03]  /*1280*/  UIADD3 UR14, UR14, -0x20, URZ ;  /* 0xffffffe00e0e7890 */ /* 0x000fc6000fffe03f */
[----:B------:R-:W-:-:S04]  /*1290*/  IMAD.WIDE R8, R19, 0x2, R8 ;  /* 0x0000000213087825 */ /* 0x000fc800078e0208 */
[----:B------:R-:W-:-:S04]  /*12a0*/  IMAD.WIDE R6, R19, 0x2, R6 ;  /* 0x0000000213067825 */ /* 0x000fc800078e0206 */
[----:B------:R-:W-:Y:S01]  /*12b0*/  IMAD.WIDE R4, R19, 0x2, R4 ;  /* 0x0000000213047825 */ /* 0x000fe200078e0204 */
[----:B--2---:R-:W-:Y:S04]  /*12c0*/  STS.U16 [R36+UR12], R51 ;  /* 0x0000003324007988 */ /* 0x004fe8000800040c */
[----:B---3--:R-:W-:Y:S04]  /*12d0*/  STS.U16 [R36+UR12+0x400], R55 ;  /* 0x0004003724007988 */ /* 0x008fe8000800040c */
[----:B----4-:R-:W-:Y:S04]  /*12e0*/  STS.U16 [R36+UR12+0x800], R57 ;  /* 0x0008003924007988 */ /* 0x010fe8000800040c */
[----:B-----5:R-:W-:Y:S04]  /*12f0*/  STS.U16 [R36+UR12+0xc00], R61 ;  /* 0x000c003d24007988 */ /* 0x020fe8000800040c */
[----:B------:R-:W-:Y:S04]  /*1300*/  STS.U16 [R17+UR12+0x1400], R40 ;  /* 0x0014002811007988 */ /* 0x000fe8000800040c */
[----:B------:R-:W-:Y:S04]  /*1310*/  STS.U16 [R17+UR12+0x1000], R42 ;  /* 0x0010002a11007988 */ /* 0x000fe8000800040c */
[----:B------:R0:W-:Y:S04]  /*1320*/  STS.U16 [R17+UR12+0x1800], R38 ;  /* 0x0018002611007988 */ /* 0x0001e8000800040c */
[----:B------:R1:W-:Y:S01]  /*1330*/  STS.U16 [R17+UR12+0x1c00], R44 ;  /* 0x001c002c11007988 */ /* 0x0003e2000800040c */
[----:B------:R2:W-:Y:S06]  /*1340*/  MEMBAR.ALL.CTA ;  /* 0x0000000000007992 */ /* 0x0005ec0000008000 */
[----:B--2---:R-:W2:Y:S02]  /*1350*/  FENCE.VIEW.ASYNC.S ;  /* 0x00000000000073c6 */ /* 0x004ea40000000000 */
[----:B--2---:R-:W-:Y:S06]  /*1360*/  BAR.SYNC.DEFER_BLOCKING 0x0 ;  /* 0x0000000000007b1d */ /* 0x004fec0000010000 */
[----:B------:R-:W-:-:S06]  /*1370*/  WARPGROUP.ARRIVE ;  /* 0x00000000000079c5 */ /* 0x000fcc0000000000 */
[----:B------:R-:W-:Y:S04]  /*1380*/  HGMMA.64x16x16.F32 R24, gdesc[UR20].tnspA, R24 ;  /* 0x20200000141879f0 */ /* 0x000fe80008700818 */
[----:B------:R-:W-:Y:S01]  /*1390*/  HGMMA.64x16x16.F32 R24, gdesc[UR8].tnspA, R24, gsb0 ;  /* 0x20200000081879f0 */ /* 0x000fe20008000818 */
[----:B------:R-:W-:Y:S02]  /*13a0*/  IMAD.MOV.U32 R12, RZ, RZ, R10 ;  /* 0x000000ffff0c7224 */ /* 0x000fe400078e000a */
[----:B------:R-:W-:Y:S02]  /*13b0*/  IMAD.MOV.U32 R13, RZ, RZ, R11 ;  /* 0x000000ffff0d7224 */ /* 0x000fe400078e000b */
[----:B0-----:R-:W-:Y:S02]  /*13c0*/  IMAD.MOV.U32 R38, RZ, RZ, R8 ;  /* 0x000000ffff267224 */ /* 0x001fe400078e0008 */
[----:B------:R-:W-:-:S02]  /*13d0*/  IMAD.MOV.U32 R53, RZ, RZ, R9 ;  /* 0x000000ffff357224 */ /* 0x000fc400078e0009 */
[----:B------:R-:W-:Y:S02]  /*13e0*/  IMAD.MOV.U32 R40, RZ, RZ, R6 ;  /* 0x000000ffff287224 */ /* 0x000fe400078e0006 */
[----:B------:R-:W-:Y:S02]  /*13f0*/  IMAD.MOV.U32 R59, RZ, RZ, R7 ;  /* 0x000000ffff3b7224 */ /* 0x000fe400078e0007 */
[----:B------:R-:W-:Y:S02]  /*1400*/  IMAD.MOV.U32 R42, RZ, RZ, R4 ;  /* 0x000000ffff2a7224 */ /* 0x000fe400078e0004 */
[----:B------:R-:W-:Y:S02]  /*1410*/  IMAD.MOV.U32 R49, RZ, RZ, R5 ;  /* 0x000000ffff317224 */ /* 0x000fe400078e0005 */
[----:B------:R-:W-:Y:S01]  /*1420*/  IMAD.WIDE R2, R18, 0x2, R2 ;  /* 0x0000000212027825 */ /* 0x000fe200078e0202 */
[----:B------:R-:W-:Y:S02]  /*1430*/  WARPGROUP.DEPBAR.LE gsb0, 0x0 ;  /* 0x00008000000079c5 */ /* 0x000fe40000010000 */
[----:B-1----:R-:W-:Y:S05]  /*1440*/  @P0 BRA `(.L_x_1) ;  /* 0xfffffff800a80947 */ /* 0x002fea000383ffff */
[----:B------:R-:W-:Y:S02]  /*1450*/  F2FP.F16.F32.PACK_AB R27, R31, R27 ;  /* 0x0000001b1f1b723e */ /* 0x000fe400000000ff */
[----:B------:R-:W-:Y:S02]  /*1460*/  F2FP.F16.F32.PACK_AB R26, R30, R26 ;  /* 0x0000001a1e1a723e */ /* 0x000fe400000000ff */
[----:B------:R-:W-:Y:S02]  /*1470*/  F2FP.F16.F32.PACK_AB R25, R29, R25 ;  /* 0x000000191d19723e */ /* 0x000fe400000000ff */
[----:B------:R-:W-:-:S07]  /*1480*/  F2FP.F16.F32.PACK_AB R24, R28, R24 ;  /* 0x000000181c18723e */ /* 0x000fce00000000ff */
.L_x_0:
[----:B------:R-:W-:Y:S01]  /*1490*/  SHF.R.S32.HI R4, RZ, 0x5, R0 ;  /* 0x00000005ff047819 */ /* 0x000fe20000011400 */
[C---:B------:R-:W-:Y:S01]  /*14a0*/  IMAD.SHL.U32 R2, R0.reuse, 0x20, RZ ;  /* 0x0000002000027824 */ /* 0x040fe200078e00ff */
[----:B------:R-:W-:Y:S01]  /*14b0*/  BAR.SYNC.DEFER_BLOCKING 0x0 ;  /* 0x0000000000007b1d */ /* 0x000fe20000010000 */
[C---:B------:R-:W-:Y:S01]  /*14c0*/  LOP3.LUT R3, R0.reuse, 0x180, RZ, 0xc0, !PT ;  /* 0x0000018000037812 */ /* 0x040fe200078ec0ff */
[----:B------:R-:W-:Y:S01]  /*14d0*/  IMAD.SHL.U32 R7, R0, 0x4, RZ ;  /* 0x0000000400077824 */ /* 0x000fe200078e00ff */
[----:B------:R-:W-:Y:S01]  /*14e0*/  SGXT R4, R4, 0x1 ;  /* 0x000000010404781a */ /* 0x000fe20000000200 */
[----:B------:R-:W-:Y:S01]  /*14f0*/  IMAD.U32 R10, RZ, RZ, UR13 ;  /* 0x0000000dff0a7e24 */ /* 0x000fe2000f8e00ff */
[----:B------:R-:W-:-:S03]  /*1500*/  LOP3.LUT R2, R2, 0x60, RZ, 0xc0, !PT ;  /* 0x0000006002027812 */ /* 0x000fc600078ec0ff */
[----:B------:R-:W0:Y:S01]  /*1510*/  LDC R29, c[0x0][0x248] ;  /* 0x00009200ff1d7b82 */ /* 0x000e220000000800 */
[----:B------:R-:W-:Y:S01]  /*1520*/  LOP3.LUT R5, R4, 0x1040, RZ, 0xc0, !PT ;  /* 0x0000104004057812 */ /* 0x000fe200078ec0ff */
[----:B------:R-:W-:Y:S01]  /*1530*/  IMAD.SHL.U32 R4, R0, 0x100, RZ ;  /* 0x0000010000047824 */ /* 0x000fe200078e00ff */
[----:B------:R-:W-:Y:S01]  /*1540*/  ULDC UR4, c[0x0][0x244] ;  /* 0x0000910000047ab9 */ /* 0x000fe20000000800 */
[----:B------:R-:W-:Y:S01]  /*1550*/  IMAD R2, R3, 0x4, R2 ;  /* 0x0000000403027824 */ /* 0x000fe200078e0202 */
[----:B------:R-:W-:Y:S01]  /*1560*/  LOP3.LUT R5, R5, 0x1c, R0, 0xf8, !PT ;  /* 0x0000001c05057812 */ /* 0x000fe200078ef800 */
[----:B------:R-:W-:Y:S01]  /*1570*/  ULDC.64 UR6, c[0x0][0x228] ;  /* 0x00008a0000067ab9 */ /* 0x000fe20000000a00 */
[----:B------:R-:W-:Y:S02]  /*1580*/  LOP3.LUT R4, R4, 0x1800, RZ, 0xc0, !PT ;  /* 0x0000180004047812 */ /* 0x000fe400078ec0ff */
[----:B------:R-:W-:Y:S01]  /*1590*/  LOP3.LUT R5, R5, R2, RZ, 0x3c, !PT ;  /* 0x0000000205057212 */ /* 0x000fe200078e3cff */
[----:B------:R-:W-:Y:S01]  /*15a0*/  IMAD R2, R14, UR4, RZ ;  /* 0x000000040e027c24 */ /* 0x000fe2000f8e02ff */
[----:B------:R-:W-:Y:S01]  /*15b0*/  SHF.R.U32.HI R3, RZ, 0x2, R3 ;  /* 0x00000002ff037819 */ /* 0x000fe20000011603 */
[----:B------:R-:W-:Y:S01]  /*15c0*/  ULDC.64 UR4, c[0x0][0x220] ;  /* 0x0000880000047ab9 */ /* 0x000fe20000000a00 */
[----:B------:R-:W-:-:S02]  /*15d0*/  LOP3.LUT R5, R5, 0x80, R16, 0xf8, !PT ;  /* 0x0000008005057812 */ /* 0x000fc400078ef810 */
[----:B------:R-:W-:Y:S02]  /*15e0*/  LOP3.LUT R4, R4, 0x1fc, R7, 0xf8, !PT ;  /* 0x000001fc04047812 */ /* 0x000fe400078ef807 */
[----:B------:R-:W-:Y:S01]  /*15f0*/  LOP3.LUT R0, R5, 0x20, RZ, 0x3c, !PT ;  /* 0x0000002005007812 */ /* 0x000fe200078e3cff */
[----:B------:R-:W-:Y:S01]  /*1600*/  STS [R5+UR12], R24 ;  /* 0x0000001805007988 */ /* 0x000fe2000800080c */
[----:B------:R-:W-:Y:S02]  /*1610*/  LOP3.LUT R8, R4, R3, RZ, 0x3c, !PT ;  /* 0x0000000304087212 */ /* 0x000fe400078e3cff */
[----:B------:R-:W-:Y:S01]  /*1620*/  LEA R12, P1, R2, UR4, 0x1 ;  /* 0x00000004020c7c11 */ /* 0x000fe2000f8208ff */
[----:B------:R0:W-:Y:S01]  /*1630*/  STS [R5+UR12+0x100], R25 ;  /* 0x0001001905007988 */ /* 0x0001e2000800080c */
[----:B------:R-:W-:Y:S02]  /*1640*/  ISETP.GE.AND P0, PT, R14, UR6, PT ;  /* 0x000000060e007c0c */ /* 0x000fe4000bf06270 */
[----:B------:R-:W-:Y:S01]  /*1650*/  LEA.HI.X.SX32 R16, R2, UR5, 0x1, P1 ;  /* 0x0000000502107c11 */ /* 0x000fe200088f0eff */
[----:B------:R-:W-:Y:S01]  /*1660*/  STS [R0+UR12+0x800], R26 ;  /* 0x0008001a00007988 */ /* 0x000fe2000800080c */
[----:B------:R-:W-:-:S02]  /*1670*/  LOP3.LUT R4, R10, 0x8, R15, 0xfe, !PT ;  /* 0x000000080a047812 */ /* 0x000fc400078efe0f */
[--C-:B------:R-:W-:Y:S01]  /*1680*/  LOP3.LUT R13, R10, 0x30, R15.reuse, 0xfe, !PT ;  /* 0x000000300a0d7812 */ /* 0x100fe200078efe0f */
[----:B------:R1:W-:Y:S01]  /*1690*/  STS [R0+UR12+0x900], R27 ;  /* 0x0009001b00007988 */ /* 0x0003e2000800080c */
[----:B------:R-:W-:Y:S01]  /*16a0*/  BAR.SYNC.DEFER_BLOCKING 0x0 ;  /* 0x0000000000007b1d */ /* 0x000fe20000010000 */
[C---:B0-----:R-:W-:Y:S01]  /*16b0*/  IMAD R5, R4.reuse, R29, RZ ;  /* 0x0000001d04057224 */ /* 0x041fe200078e02ff */
[----:B------:R-:W-:Y:S02]  /*16c0*/  ISETP.LT.AND P6, PT, R4, UR7, !P0 ;  /* 0x0000000704007c0c */ /* 0x000fe4000c7c1270 */
[C-C-:B------:R-:W-:Y:S02]  /*16d0*/  LOP3.LUT R7, R10.reuse, 0x28, R15.reuse, 0xfe, !PT ;  /* 0x000000280a077812 */ /* 0x140fe400078efe0f */
[----:B-1----:R-:W-:Y:S02]  /*16e0*/  LOP3.LUT R0, R15, UR13, RZ, 0xfc, !PT ;  /* 0x0000000d0f007c12 */ /* 0x002fe4000f8efcff */
[----:B------:R-:W-:-:S02]  /*16f0*/  LOP3.LUT R20, R10, 0x20, R15, 0xfe, !PT ;  /* 0x000000200a147812 */ /* 0x000fc400078efe0f */
[C---:B------:R-:W-:Y:S01]  /*1700*/  ISETP.LT.AND P1, PT, R0.reuse, UR7, !P0 ;  /* 0x0000000700007c0c */ /* 0x040fe2000c721270 */
[----:B------:R-:W-:Y:S01]  /*1710*/  IMAD R6, R0, R29, RZ ;  /* 0x0000001d00067224 */ /* 0x000fe200078e02ff */
[C-C-:B------:R-:W-:Y:S02]  /*1720*/  LOP3.LUT R18, R10.reuse, 0x38, R15.reuse, 0xfe, !PT ;  /* 0x000000380a127812 */ /* 0x140fe400078efe0f */
[--C-:B------:R-:W-:Y:S01]  /*1730*/  LOP3.LUT R0, R10, 0x18, R15.reuse, 0xfe, !PT ;  /* 0x000000180a007812 */ /* 0x100fe200078efe0f */
[C---:B------:R-:W-:Y:S01]  /*1740*/  IMAD R9, R29.reuse, 0x20, R6 ;  /* 0x000000201d097824 */ /* 0x040fe200078e0206 */
[----:B------:R-:W-:Y:S02]  /*1750*/  LEA R2, P2, R6, R12, 0x1 ;  /* 0x0000000c06027211 */ /* 0x000fe400078408ff */
[----:B------:R-:W-:Y:S01]  /*1760*/  LOP3.LUT R15, R10, 0x10, R15, 0xfe, !PT ;  /* 0x000000100a0f7812 */ /* 0x000fe200078efe0f */
[----:B------:R-:W-:Y:S01]  /*1770*/  IMAD R11, R29, 0x8, R9 ;  /* 0x000000081d0b7824 */ /* 0x000fe200078e0209 */
[----:B------:R-:W-:-:S02]  /*1780*/  LEA.HI.X.SX32 R3, R6, R16, 0x1, P2 ;  /* 0x0000001006037211 */ /* 0x000fc400010f0eff */
[----:B------:R-:W-:Y:S01]  /*1790*/  LEA R4, P3, R5, R12, 0x1 ;  /* 0x0000000c05047211 */ /* 0x000fe200078608ff */
[----:B------:R-:W-:Y:S01]  /*17a0*/  IMAD R14, R29, 0x8, R11 ;  /* 0x000000081d0e7824 */ /* 0x000fe200078e020b */
[----:B------:R-:W0:Y:S01]  /*17b0*/  LDS R17, [R8+UR12] ;  /* 0x0000000c08117984 */ /* 0x000e220008000800 */
[C---:B------:R-:W-:Y:S01]  /*17c0*/  ISETP.LT.AND P5, PT, R15.reuse, UR7, !P0 ;  /* 0x000000070f007c0c */ /* 0x040fe2000c7a1270 */
[-C--:B------:R-:W-:Y:S01]  /*17d0*/  IMAD R15, R15, R29.reuse, RZ ;  /* 0x0000001d0f0f7224 */ /* 0x080fe200078e02ff */
[----:B------:R-:W-:Y:S01]  /*17e0*/  LEA.HI.X.SX32 R5, R5, R16, 0x1, P3 ;  /* 0x0000001005057211 */ /* 0x000fe200018f0eff */
[----:B------:R-:W1:Y:S01]  /*17f0*/  LDS R19, [R8+UR12+0x200] ;  /* 0x0002000c08137984 */ /* 0x000e620008000800 */
[C---:B------:R-:W-:Y:S01]  /*1800*/  ISETP.LT.AND P4, PT, R0.reuse, UR7, !P0 ;  /* 0x0000000700007c0c */ /* 0x040fe2000c781270 */
[----:B------:R-:W-:Y:S01]  /*1810*/  IMAD R0, R0, R29, RZ ;  /* 0x0000001d00007224 */ /* 0x000fe200078e02ff */
[----:B------:R-:W-:Y:S01]  /*1820*/  ISETP.LT.AND P2, PT, R7, UR7, !P0 ;  /* 0x0000000707007c0c */ /* 0x000fe2000c741270 */
[----:B------:R-:W2:Y:S04]  /*1830*/  LDS R21, [R8+UR12+0x400] ;  /* 0x0004000c08157984 */ /* 0x000ea80008000800 */
[----:B------:R-:W3:Y:S04]  /*1840*/  LDS R23, [R8+UR12+0x600] ;  /* 0x0006000c08177984 */ /* 0x000ee80008000800 */
[----:B0-----:R0:W-:Y:S01]  /*1850*/  @P1 STG.E.U16 desc[UR18][R2.64], R17 ;  /* 0x0000001102001986 */ /* 0x0011e2000c101512 */
[----:B------:R-:W-:-:S04]  /*1860*/  LEA R6, P1, R15, R12, 0x1 ;  /* 0x0000000c0f067211 */ /* 0x000fc800078208ff */
[----:B------:R-:W-:Y:S02]  /*1870*/  LEA.HI.X.SX32 R7, R15, R16, 0x1, P1 ;  /* 0x000000100f077211 */ /* 0x000fe400008f0eff */
[----:B0-----:R-:W-:Y:S02]  /*1880*/  PRMT R3, R17, 0x7632, R3 ;  /* 0x0000763211037816 */ /* 0x001fe40000000003 */
[----:B------:R-:W-:-:S03]  /*1890*/  LEA R2, P3, R0, R12, 0x1 ;  /* 0x0000000c00027211 */ /* 0x000fc600078608ff */
[----:B------:R0:W-:Y:S01]  /*18a0*/  @P6 STG.E.U16 desc[UR18][R4.64], R3 ;  /* 0x0000000304006986 */ /* 0x0001e2000c101512 */
[----:B------:R-:W-:-:S03]  /*18b0*/  LEA R8, P6, R9, R12, 0x1 ;  /* 0x0000000c09087211 */ /* 0x000fc600078c08ff */
[----:B-1----:R2:W-:Y:S01]  /*18c0*/  @P5 STG.E.U16 desc[UR18][R6.64], R19 ;  /* 0x0000001306005986 */ /* 0x0025e2000c101512 */
[----:B------:R-:W-:Y:S02]  /*18d0*/  LEA.HI.X.SX32 R9, R9, R16, 0x1, P6 ;  /* 0x0000001009097211 */ /* 0x000fe400030f0eff */
[----:B------:R-:W-:-:S04]  /*18e0*/  LEA R10, P6, R11, R12, 0x1 ;  /* 0x0000000c0b0a7211 */ /* 0x000fc800078c08ff */
[-C--:B------:R-:W-:Y:S02]  /*18f0*/  LEA.HI.X.SX32 R11, R11, R16.reuse, 0x1, P6 ;  /* 0x000000100b0b7211 */ /* 0x080fe400030f0eff */
[----:B0-----:R-:W-:Y:S01]  /*1900*/  LEA.HI.X.SX32 R3, R0, R16, 0x1, P3 ;  /* 0x0000001000037211 */ /* 0x001fe200018f0eff */
[----:B------:R-:W-:Y:S01]  /*1910*/  IMAD R0, R29, 0x8, R14 ;  /* 0x000000081d007824 */ /* 0x000fe200078e020e */
[----:B------:R-:W-:Y:S02]  /*1920*/  LEA R4, P1, R14, R12, 0x1 ;  /* 0x0000000c0e047211 */ /* 0x000fe400078208ff */
[----:B------:R-:W-:Y:S02]  /*1930*/  ISETP.LT.AND P3, PT, R20, UR7, !P0 ;  /* 0x0000000714007c0c */ /* 0x000fe4000c761270 */
[----:B------:R-:W-:Y:S02]  /*1940*/  LEA.HI.X.SX32 R5, R14, R16, 0x1, P1 ;  /* 0x000000100e057211 */ /* 0x000fe400008f0eff */
[----:B------:R-:W-:-:S02]  /*1950*/  LEA R12, P6, R0, R12, 0x1 ;  /* 0x0000000c000c7211 */ /* 0x000fc400078c08ff */
[----:B------:R-:W-:Y:S02]  /*1960*/  ISETP.LT.AND P1, PT, R13, UR7, !P0 ;  /* 0x000000070d007c0c */ /* 0x000fe4000c721270 */
[----:B------:R-:W-:Y:S02]  /*1970*/  ISETP.LT.AND P0, PT, R18, UR7, !P0 ;  /* 0x0000000712007c0c */ /* 0x000fe4000c701270 */
[----:B------:R-:W-:Y:S02]  /*1980*/  LEA.HI.X.SX32 R13, R0, R16, 0x1, P6 ;  /* 0x00000010000d7211 */ /* 0x000fe400030f0eff */
[----:B------:R-:W-:Y:S02]  /*1990*/  PRMT R0, R19, 0x7632, R0 ;  /* 0x0000763213007816 */ /* 0x000fe40000000000 */
[----:B--2---:R-:W-:-:S03]  /*19a0*/  PRMT R7, R21, 0x7632, R7 ;  /* 0x0000763215077816 */ /* 0x004fc60000000007 */
[----:B------:R0:W-:Y:S04]  /*19b0*/  @P4 STG.E.U16 desc[UR18][R2.64], R0 ;  /* 0x0000000002004986 */ /* 0x0001e8000c101512 */
[----:B------:R0:W-:Y:S04]  /*19c0*/  @P3 STG.E.U16 desc[UR18][R8.64], R21 ;  /* 0x0000001508003986 */ /* 0x0001e8000c101512 */
[----:B------:R0:W-:Y:S04]  /*19d0*/  @P2 STG.E.U16 desc[UR18][R10.64], R7 ;  /* 0x000000070a002986 */ /* 0x0001e8000c101512 */
[----:B---3--:R0:W-:Y:S01]  /*19e0*/  @P1 STG.E.U16 desc[UR18][R4.64], R23 ;  /* 0x0000001704001986 */ /* 0x0081e2000c101512 */
[----:B------:R-:W-:Y:S05]  /*19f0*/  @!P0 EXIT ;  /* 0x000000000000894d */ /* 0x000fea0003800000 */
[----:B------:R-:W-:-:S05]  /*1a00*/  PRMT R6, R23, 0x7632, R6 ;  /* 0x0000763217067816 */ /* 0x000fca0000000006 */
[----:B------:R-:W-:Y:S01]  /*1a10*/  STG.E.U16 desc[UR18][R12.64], R6 ;  /* 0x000000060c007986 */ /* 0x000fe2000c101512 */
[----:B------:R-:W-:Y:S05]  /*1a20*/  EXIT ;  /* 0x000000000000794d */ /* 0x000fea0003800000 */
.L_x_2:
[----:B------:R-:W-:-:S00]  /*1a30*/  BRA `(.L_x_2) ;  /* 0xfffffffc00fc7947 */ /* 0x000fc0000383ffff */
[----:B------:R-:W-:-:S00]  /*1a40*/  NOP ;  /* 0x0000000000007918 */ /* 0x000fc00000000000 */
        /* <DEDUP_REMOVED lines=11> */
.L_x_3:


//--------------------- .nv.shared.matmul_kernel  --------------------------
	.section	.nv.shared.matmul_kernel,"aw",@nobits
	.sectionflags	@""
	.align	16
	.zero		1024


//--------------------- .nv.shared.reserved.0     --------------------------
	.section	.nv.shared.reserved.0,"aw",@nobits
	.weak		__nv_reservedSMEM_offset_0_alias
	.size		__nv_reservedSMEM_offset_0_alias, 0, 0
	.other		__nv_reservedSMEM_offset_0_alias,@"STO_CUDA_RESERVED_SHARED STV_DEFAULT"
__nv_reservedSMEM_offset_0_alias:
	.zero		0


//--------------------- .nv.constant0.matmul_kernel --------------------------
	.section	.nv.constant0.matmul_kernel,"a",@progbits
	.sectionflags	@""
	.align	4
.nv.constant0.matmul_kernel:
	.zero		608


//--------------------- SYMBOLS --------------------------

	.type		.nv.reservedSmem.offset0,@object
	.size		.nv.reservedSmem.offset0,0x4
